	.headerflags	@"EF_CUDA_TEXMODE_UNIFIED EF_CUDA_64BIT_ADDRESS EF_CUDA_ACCELERATORS EF_CUDA_SM90 EF_CUDA_VIRTUAL_SM(EF_CUDA_SM90)"
	.elftype	@"ET_EXEC"


//--------------------- .nv.info                  --------------------------
	.section	.nv.info,"",@"SHT_CUDA_INFO"
	.align	4


	//----- nvinfo : EIATTR_REGCOUNT
	.align		4
        /*0000*/ 	.byte	0x04, 0x2f
        /*0002*/ 	.short	(.L_2 - .L_1)
	.align		4
.L_1:
        /*0004*/ 	.word	index@(triton_poi_fused_add_tanh_0)
        /*0008*/ 	.word	0x00000012


	//----- nvinfo : EIATTR_MIN_STACK_SIZE
	.align		4
.L_2:
        /*000c*/ 	.byte	0x04, 0x12
        /*000e*/ 	.short	(.L_4 - .L_3)
	.align		4
.L_3:
        /*0010*/ 	.word	index@(triton_poi_fused_add_tanh_0)
        /*0014*/ 	.word	0x00000000


	//----- nvinfo : EIATTR_FRAME_SIZE
	.align		4
.L_4:
        /*0018*/ 	.byte	0x04, 0x11
        /*001a*/ 	.short	(.L_6 - .L_5)
	.align		4
.L_5:
        /*001c*/ 	.word	index@(triton_poi_fused_add_tanh_0)
        /*0020*/ 	.word	0x00000000


	//----- nvinfo : EIATTR_MIN_STACK_SIZE
	.align		4
.L_6:
        /*0024*/ 	.byte	0x04, 0x12
        /*0026*/ 	.short	(.L_8 - .L_7)
	.align		4
.L_7:
        /*0028*/ 	.word	index@(triton_poi_fused_add_tanh_0)
        /*002c*/ 	.word	0x00000000
.L_8:


//--------------------- .nv.info.triton_poi_fused_add_tanh_0 --------------------------
	.section	.nv.info.triton_poi_fused_add_tanh_0,"",@"SHT_CUDA_INFO"
	.sectionflags	@""
	.align	4


	//----- nvinfo : EIATTR_CUDA_API_VERSION
	.align		4
        /*0000*/ 	.byte	0x04, 0x37
        /*0002*/ 	.short	(.L_10 - .L_9)
.L_9:
        /*0004*/ 	.word	0x0000007c


	//----- nvinfo : EIATTR_KPARAM_INFO
	.align		4
.L_10:
        /*0008*/ 	.byte	0x04, 0x17
        /*000a*/ 	.short	(.L_12 - .L_11)
.L_11:
        /*000c*/ 	.word	0x00000000
        /*0010*/ 	.short	0x0003
        /*0012*/ 	.short	0x0018
        /*0014*/ 	.byte	0x00, 0xf0, 0x11, 0x00


	//----- nvinfo : EIATTR_KPARAM_INFO
	.align		4
.L_12:
        /*0018*/ 	.byte	0x04, 0x17
        /*001a*/ 	.short	(.L_14 - .L_13)
.L_13:
        /*001c*/ 	.word	0x00000000
        /*0020*/ 	.short	0x0002
        /*0022*/ 	.short	0x0010
        /*0024*/ 	.byte	0x00, 0xf4, 0x21, 0x00


	//----- nvinfo : EIATTR_KPARAM_INFO
	.align		4
.L_14:
        /*0028*/ 	.byte	0x04, 0x17
        /*002a*/ 	.short	(.L_16 - .L_15)
.L_15:
        /*002c*/ 	.word	0x00000000
        /*0030*/ 	.short	0x0001
        /*0032*/ 	.short	0x0008
        /*0034*/ 	.byte	0x00, 0xf4, 0x21, 0x00


	//----- nvinfo : EIATTR_KPARAM_INFO
	.align		4
.L_16:
        /*0038*/ 	.byte	0x04, 0x17
        /*003a*/ 	.short	(.L_18 - .L_17)
.L_17:
        /*003c*/ 	.word	0x00000000
        /*0040*/ 	.short	0x0000
        /*0042*/ 	.short	0x0000
        /*0044*/ 	.byte	0x00, 0xf4, 0x21, 0x00


	//----- nvinfo : EIATTR_SPARSE_MMA_MASK
	.align		4
.L_18:
        /*0048*/ 	.byte	0x03, 0x50
        /*004a*/ 	.short	0x0000


	//----- nvinfo : EIATTR_MAXREG_COUNT
	.align		4
        /*004c*/ 	.byte	0x03, 0x1b
        /*004e*/ 	.short	0x00ff


	//----- nvinfo : EIATTR_EXIT_INSTR_OFFSETS
	.align		4
        /*0050*/ 	.byte	0x04, 0x1c
        /*0052*/ 	.short	(.L_20 - .L_19)


	//   ....[0]....
.L_19:
        /*0054*/ 	.word	0x000004c0


	//   ....[1]....
        /*0058*/ 	.word	0x000004e0


	//----- nvinfo : EIATTR_REQNTID
	.align		4
.L_20:
        /*005c*/ 	.byte	0x04, 0x10
        /*005e*/ 	.short	(.L_22 - .L_21)
.L_21:
        /*0060*/ 	.word	0x00000020
        /*0064*/ 	.word	0x00000001
        /*0068*/ 	.word	0x00000001


	//----- nvinfo : EIATTR_CRS_STACK_SIZE
	.align		4
.L_22:
        /*006c*/ 	.byte	0x04, 0x1e
        /*006e*/ 	.short	(.L_24 - .L_23)
.L_23:
        /*0070*/ 	.word	0x00000000


	//----- nvinfo : EIATTR_CBANK_PARAM_SIZE
	.align		4
.L_24:
        /*0074*/ 	.byte	0x03, 0x19
        /*0076*/ 	.short	0x001c


	//----- nvinfo : EIATTR_PARAM_CBANK
	.align		4
        /*0078*/ 	.byte	0x04, 0x0a
        /*007a*/ 	.short	(.L_26 - .L_25)
	.align		4
.L_25:
        /*007c*/ 	.word	index@(.nv.constant0.triton_poi_fused_add_tanh_0)
        /*0080*/ 	.short	0x0210
        /*0082*/ 	.short	0x001c


	//----- nvinfo : EIATTR_SW_WAR
	.align		4
.L_26:
        /*0084*/ 	.byte	0x04, 0x36
        /*0086*/ 	.short	(.L_28 - .L_27)
.L_27:
        /*0088*/ 	.word	0x00000008
.L_28:


//--------------------- .nv.callgraph             --------------------------
	.section	.nv.callgraph,"",@"SHT_CUDA_CALLGRAPH"
	.align	4
	.sectionentsize	8
	.align		4
        /*0000*/ 	.word	0x00000000
	.align		4
        /*0004*/ 	.word	0xffffffff
	.align		4
        /*0008*/ 	.word	0x00000000
	.align		4
        /*000c*/ 	.word	0xfffffffe
	.align		4
        /*0010*/ 	.word	0x00000000
	.align		4
        /*0014*/ 	.word	0xfffffffd
	.align		4
        /*0018*/ 	.word	0x00000000
	.align		4
        /*001c*/ 	.word	0xfffffffc


//--------------------- .nv.constant4             --------------------------
	.section	.nv.constant4,"a",@progbits
	.align	8
	.align		8
.nv.constant4:
        /*0000*/ 	.dword	_$_str


//--------------------- .text.triton_poi_fused_add_tanh_0 --------------------------
	.section	.text.triton_poi_fused_add_tanh_0,"ax",@progbits
	.align	128
        .global         triton_poi_fused_add_tanh_0
        .type           triton_poi_fused_add_tanh_0,@function
        .size           triton_poi_fused_add_tanh_0,(.L_x_7 - triton_poi_fused_add_tanh_0)
        .other          triton_poi_fused_add_tanh_0,@"STO_CUDA_ENTRY STV_DEFAULT"
triton_poi_fused_add_tanh_0:
.text.triton_poi_fused_add_tanh_0:
[----:B------:R-:W0:Y:S02]  /*0000*/  LDC R1, c[0x0][0x28] ;  /* 0x00000a00ff017b82 */ /* 0x000e240000000800 */
[----:B------:R-:W1:Y:S01]  /*0010*/  S2R R0, SR_TID.X ;  /* 0x0000000000007919 */ /* 0x000e620000002100 */
[----:B------:R-:W2:Y:S01]  /*0020*/  LDC.64 R6, c[0x0][0x220] ;  /* 0x00008800ff067b82 */ /* 0x000ea20000000a00 */
[----:B------:R-:W-:Y:S01]  /*0030*/  ULDC.64 UR4, c[0x0][0x208] ;  /* 0x0000820000047ab9 */ /* 0x000fe20000000a00 */
[----:B------:R-:W3:Y:S06]  /*0040*/  S2R R9, SR_CTAID.X ;  /* 0x0000000000097919 */ /* 0x000eec0000002500 */
[----:B------:R-:W4:Y:S01]  /*0050*/  LDC.64 R4, c[0x0][0x218] ;  /* 0x00008600ff047b82 */ /* 0x000f220000000a00 */
[----:B-1----:R-:W-:-:S04]  /*0060*/  SHF.L.U32 R0, R0, 0x1, RZ ;  /* 0x0000000100007819 */ /* 0x002fc800000006ff */
[----:B------:R-:W-:Y:S02]  /*0070*/  LOP3.LUT R0, R0, 0x3e, RZ, 0xc0, !PT ;  /* 0x0000003e00007812 */ /* 0x000fe400078ec0ff */
[----:B---3--:R-:W-:Y:S02]  /*0080*/  SHF.R.S32.HI R2, RZ, 0x19, R9 ;  /* 0x00000019ff027819 */ /* 0x008fe40000011409 */
[----:B------:R-:W-:Y:S02]  /*0090*/  LEA R9, R9, R0, 0x6 ;  /* 0x0000000009097211 */ /* 0x000fe400078e30ff */
[----:B------:R-:W-:Y:S02]  /*00a0*/  SGXT R0, R2, 0x1 ;  /* 0x000000010200781a */ /* 0x000fe40000000200 */
[----:B------:R-:W1:Y:S01]  /*00b0*/  LDC.64 R2, c[0x0][0x210] ;  /* 0x00008400ff027b82 */ /* 0x000e620000000a00 */
[----:B------:R-:W-:Y:S02]  /*00c0*/  ISETP.GE.AND P0, PT, R9, 0x40, PT ;  /* 0x000000400900780c */ /* 0x000fe40003f06270 */
[----:B------:R-:W-:-:S02]  /*00d0*/  LEA.HI R8, R0, R9, RZ, 0x2 ;  /* 0x0000000900087211 */ /* 0x000fc400078f10ff */
[----:B------:R-:W-:Y:S02]  /*00e0*/  LEA.HI R0, R0, R9, RZ, 0x4 ;  /* 0x0000000900007211 */ /* 0x000fe400078f20ff */
[----:B------:R-:W-:Y:S02]  /*00f0*/  LOP3.LUT R8, R8, 0xfffffffc, RZ, 0xc0, !PT ;  /* 0xfffffffc08087812 */ /* 0x000fe400078ec0ff */
[----:B------:R-:W-:Y:S02]  /*0100*/  SHF.R.S32.HI R0, RZ, 0x4, R0 ;  /* 0x00000004ff007819 */ /* 0x000fe40000011400 */
[----:B------:R-:W-:-:S04]  /*0110*/  IADD3 R11, R9, -R8, RZ ;  /* 0x80000008090b7210 */ /* 0x000fc80007ffe0ff */
[----:B------:R-:W-:Y:S01]  /*0120*/  LEA R13, R0, R11, 0x2 ;  /* 0x0000000b000d7211 */ /* 0x000fe200078e10ff */
[----:B--2---:R-:W-:Y:S01]  /*0130*/  IMAD.WIDE R6, R11, 0x4, R6 ;  /* 0x000000040b067825 */ /* 0x004fe200078e0206 */
[----:B------:R-:W-:-:S03]  /*0140*/  CS2R R10, SRZ ;  /* 0x00000000000a7805 */ /* 0x000fc6000001ff00 */
[----:B----4-:R-:W-:Y:S01]  /*0150*/  IMAD.WIDE R4, R13, 0x4, R4 ;  /* 0x000000040d047825 */ /* 0x010fe200078e0204 */
[----:B------:R-:W-:-:S03]  /*0160*/  CS2R R12, SRZ ;  /* 0x00000000000c7805 */ /* 0x000fc6000001ff00 */
[----:B-1----:R-:W-:Y:S01]  /*0170*/  IMAD.WIDE R2, R9, 0x4, R2 ;  /* 0x0000000409027825 */ /* 0x002fe200078e0202 */
[----:B------:R-:W-:Y:S01]  /*0180*/  CS2R R8, SRZ ;  /* 0x0000000000087805 */ /* 0x000fe2000001ff00 */
[----:B------:R-:W2:Y:S04]  /*0190*/  @!P0 LDG.E.EL.64 R10, desc[UR4][R4.64] ;  /* 0x00000004040a8981 */ /* 0x000ea8000c2e1b00 */
[----:B------:R-:W2:Y:S04]  /*01a0*/  @!P0 LDG.E.EL.64 R12, desc[UR4][R6.64] ;  /* 0x00000004060c8981 */ /* 0x000ea8000c2e1b00 */
[----:B------:R-:W3:Y:S01]  /*01b0*/  @!P0 LDG.E.64 R8, desc[UR4][R2.64] ;  /* 0x0000000402088981 */ /* 0x000ee2000c1e1b00 */
[----:B------:R-:W-:Y:S01]  /*01c0*/  BSSY B0, `(.L_x_0) ;  /* 0x0000019000007945 */ /* 0x000fe20003800000 */
[----:B--2---:R-:W-:-:S04]  /*01d0*/  FADD R15, R12, R10 ;  /* 0x0000000a0c0f7221 */ /* 0x004fc80000000000 */
[----:B---3--:R-:W-:-:S04]  /*01e0*/  FADD R15, R15, R8 ;  /* 0x000000080f0f7221 */ /* 0x008fc80000000000 */
[----:B------:R-:W-:-:S05]  /*01f0*/  FADD.FTZ R8, |R15|, -RZ ;  /* 0x800000ff0f087221 */ /* 0x000fca0000010200 */
[----:B------:R-:W-:Y:S01]  /*0200*/  FSETP.GE.AND P1, PT, R8, 0.60000002384185791016, PT ;  /* 0x3f19999a0800780b */ /* 0x000fe20003f26000 */
[----:B------:R-:W-:-:S04]  /*0210*/  FADD R0, R13, R11 ;  /* 0x0000000b0d007221 */ /* 0x000fc80000000000 */
[----:B------:R-:W-:-:S08]  /*0220*/  FADD R9, R0, R9 ;  /* 0x0000000900097221 */ /* 0x000fd00000000000 */
[----:B------:R-:W-:Y:S05]  /*0230*/  @!P1 BRA `(.L_x_1) ;  /* 0x0000000000289947 */ /* 0x000fea0003800000 */
[C---:B------:R-:W-:Y:S01]  /*0240*/  FMUL R0, R8.reuse, 2.8853900432586669922 ;  /* 0x4038aa3b08007820 */ /* 0x040fe20000400000 */
[----:B------:R-:W-:Y:S01]  /*0250*/  HFMA2.MMA R4, -RZ, RZ, 1.875, 0 ;  /* 0x3f800000ff047435 */ /* 0x000fe200000001ff */
[----:B------:R-:W-:-:S04]  /*0260*/  FSETP.GE.AND P1, PT, R8, 9.010913848876953125, PT ;  /* 0x41102cb40800780b */ /* 0x000fc80003f26000 */
[----:B------:R-:W1:Y:S02]  /*0270*/  MUFU.EX2 R0, R0 ;  /* 0x0000000000007308 */ /* 0x000e640000000800 */
[----:B-1----:R-:W-:-:S06]  /*0280*/  FADD R5, R0, 1 ;  /* 0x3f80000000057421 */ /* 0x002fcc0000000000 */
[----:B------:R-:W1:Y:S02]  /*0290*/  MUFU.RCP R5, R5 ;  /* 0x0000000500057308 */ /* 0x000e640000001000 */
[----:B-1----:R-:W-:-:S05]  /*02a0*/  FFMA.FTZ R4, R5, -2, R4 ;  /* 0xc000000005047823 */ /* 0x002fca0000010004 */
[----:B------:R-:W-:-:S04]  /*02b0*/  FSEL R4, R4, 1, !P1 ;  /* 0x3f80000004047808 */ /* 0x000fc80004800000 */
[----:B------:R-:W-:Y:S01]  /*02c0*/  LOP3.LUT R4, R4, 0x80000000, R15, 0xf8, !PT ;  /* 0x8000000004047812 */ /* 0x000fe200078ef80f */
[----:B------:R-:W-:Y:S06]  /*02d0*/  BRA `(.L_x_2) ;  /* 0x00000000001c7947 */ /* 0x000fec0003800000 */
.L_x_1:
[----:B------:R-:W-:Y:S01]  /*02e0*/  MOV R0, 0x3c80f082 ;  /* 0x3c80f08200007802 */ /* 0x000fe20000000f00 */
[----:B------:R-:W-:-:S04]  /*02f0*/  FMUL R5, R15, R15 ;  /* 0x0000000f0f057220 */ /* 0x000fc80000400000 */
[----:B------:R-:W-:-:S04]  /*0300*/  FFMA.FTZ R0, R5, R0, -0.052303962409496307373 ;  /* 0xbd563cae05007423 */ /* 0x000fc80000010000 */
[----:B------:R-:W-:-:S04]  /*0310*/  FFMA.FTZ R0, R5, R0, 0.1331529766321182251 ;  /* 0x3e08594105007423 */ /* 0x000fc80000010000 */
[----:B------:R-:W-:-:S04]  /*0320*/  FFMA.FTZ R0, R5, R0, -0.33332768082618713379 ;  /* 0xbeaaa9ed05007423 */ /* 0x000fc80000010000 */
[----:B------:R-:W-:-:S04]  /*0330*/  FFMA.FTZ R0, R5, R0, RZ ;  /* 0x0000000005007223 */ /* 0x000fc800000100ff */
[----:B------:R-:W-:-:S07]  /*0340*/  FFMA.FTZ R4, R15, R0, R15 ;  /* 0x000000000f047223 */ /* 0x000fce000001000f */
.L_x_2:
[----:B------:R-:W-:Y:S05]  /*0350*/  BSYNC B0 ;  /* 0x0000000000007941 */ /* 0x000fea0003800000 */
.L_x_0:
[----:B------:R-:W-:Y:S01]  /*0360*/  FADD.FTZ R7, |R9|, -RZ ;  /* 0x800000ff09077221 */ /* 0x000fe20000010200 */
[----:B------:R-:W-:Y:S04]  /*0370*/  BSSY B0, `(.L_x_3) ;  /* 0x0000014000007945 */ /* 0x000fe80003800000 */
[----:B------:R-:W-:-:S13]  /*0380*/  FSETP.GE.AND P1, PT, R7, 0.60000002384185791016, PT ;  /* 0x3f19999a0700780b */ /* 0x000fda0003f26000 */
        /* <DEDUP_REMOVED lines=11> */
.L_x_4:
[----:B------:R-:W-:Y:S01]  /*0440*/  MOV R0, 0x3c80f082 ;  /* 0x3c80f08200007802 */ /* 0x000fe20000000f00 */
[----:B------:R-:W-:-:S04]  /*0450*/  FMUL R5, R9, R9 ;  /* 0x0000000909057220 */ /* 0x000fc80000400000 */
[----:B------:R-:W-:-:S04]  /*0460*/  FFMA.FTZ R0, R5, R0, -0.052303962409496307373 ;  /* 0xbd563cae05007423 */ /* 0x000fc80000010000 */
[----:B------:R-:W-:-:S04]  /*0470*/  FFMA.FTZ R0, R5, R0, 0.1331529766321182251 ;  /* 0x3e08594105007423 */ /* 0x000fc80000010000 */
[----:B------:R-:W-:-:S04]  /*0480*/  FFMA.FTZ R0, R5, R0, -0.33332768082618713379 ;  /* 0xbeaaa9ed05007423 */ /* 0x000fc80000010000 */
[----:B------:R-:W-:-:S04]  /*0490*/  FFMA.FTZ R0, R5, R0, RZ ;  /* 0x0000000005007223 */ /* 0x000fc800000100ff */
[----:B------:R-:W-:-:S07]  /*04a0*/  FFMA.FTZ R5, R9, R0, R9 ;  /* 0x0000000009057223 */ /* 0x000fce0000010009 */
.L_x_5:
[----:B------:R-:W-:Y:S05]  /*04b0*/  BSYNC B0 ;  /* 0x0000000000007941 */ /* 0x000fea0003800000 */
.L_x_3:
[----:B------:R-:W-:Y:S05]  /*04c0*/  @P0 EXIT ;  /* 0x000000000000094d */ /* 0x000fea0003800000 */
[----:B------:R-:W-:Y:S01]  /*04d0*/  STG.E.64 desc[UR4][R2.64], R4 ;  /* 0x0000000402007986 */ /* 0x000fe2000c101b04 */
[----:B------:R-:W-:Y:S05]  /*04e0*/  EXIT ;  /* 0x000000000000794d */ /* 0x000fea0003800000 */
.L_x_6:
[----:B------:R-:W-:-:S00]  /*04f0*/  BRA `(.L_x_6) ;  /* 0xfffffffc00fc7947 */ /* 0x000fc0000383ffff */
[----:B------:R-:W-:-:S00]  /*0500*/  NOP ;  /* 0x0000000000007918 */ /* 0x000fc00000000000 */
[----:B------:R-:W-:-:S00]  /*0510*/  NOP ;  /* 0x0000000000007918 */ /* 0x000fc00000000000 */
[----:B------:R-:W-:-:S00]  /*0520*/  NOP ;  /* 0x0000000000007918 */ /* 0x000fc00000000000 */
[----:B------:R-:W-:-:S00]  /*0530*/  NOP ;  /* 0x0000000000007918 */ /* 0x000fc00000000000 */
[----:B------:R-:W-:-:S00]  /*0540*/  NOP ;  /* 0x0000000000007918 */ /* 0x000fc00000000000 */
[----:B------:R-:W-:-:S00]  /*0550*/  NOP ;  /* 0x0000000000007918 */ /* 0x000fc00000000000 */
[----:B------:R-:W-:-:S00]  /*0560*/  NOP ;  /* 0x0000000000007918 */ /* 0x000fc00000000000 */
[----:B------:R-:W-:-:S00]  /*0570*/  NOP ;  /* 0x0000000000007918 */ /* 0x000fc00000000000 */
.L_x_7:


//--------------------- .nv.global.init           --------------------------
	.section	.nv.global.init,"aw",@progbits
.nv.global.init:
	.type		_$_str,@object
	.size		_$_str,(.L_0 - _$_str)
_$_str:
        /*0000*/ 	.byte	0x5f, 0x5f, 0x43, 0x55, 0x44, 0x41, 0x5f, 0x46, 0x54, 0x5a, 0x00
.L_0:


//--------------------- .nv.constant0.triton_poi_fused_add_tanh_0 --------------------------
	.section	.nv.constant0.triton_poi_fused_add_tanh_0,"a",@progbits
	.sectionflags	@""
	.align	4
.nv.constant0.triton_poi_fused_add_tanh_0:
	.zero		556
